	.headerflags	@"EF_CUDA_TEXMODE_UNIFIED EF_CUDA_64BIT_ADDRESS EF_CUDA_ACCELERATORS EF_CUDA_SM90 EF_CUDA_VIRTUAL_SM(EF_CUDA_SM90)"
	.elftype	@"ET_EXEC"


//--------------------- .nv.info                  --------------------------
	.section	.nv.info,"",@"SHT_CUDA_INFO"
	.align	4


	//----- nvinfo : EIATTR_REGCOUNT
	.align		4
        /*0000*/ 	.byte	0x04, 0x2f
        /*0002*/ 	.short	(.L_3 - .L_2)
	.align		4
.L_2:
        /*0004*/ 	.word	index@(triton_poi_fused__native_batch_norm_legit_no_training_relu_44)
        /*0008*/ 	.word	0x00000020


	//----- nvinfo : EIATTR_MIN_STACK_SIZE
	.align		4
.L_3:
        /*000c*/ 	.byte	0x04, 0x12
        /*000e*/ 	.short	(.L_5 - .L_4)
	.align		4
.L_4:
        /*0010*/ 	.word	index@(triton_poi_fused__native_batch_norm_legit_no_training_relu_44)
        /*0014*/ 	.word	0x00000000


	//----- nvinfo : EIATTR_FRAME_SIZE
	.align		4
.L_5:
        /*0018*/ 	.byte	0x04, 0x11
        /*001a*/ 	.short	(.L_7 - .L_6)
	.align		4
.L_6:
        /*001c*/ 	.word	index@(triton_poi_fused__native_batch_norm_legit_no_training_relu_44)
        /*0020*/ 	.word	0x00000000


	//----- nvinfo : EIATTR_MIN_STACK_SIZE
	.align		4
.L_7:
        /*0024*/ 	.byte	0x04, 0x12
        /*0026*/ 	.short	(.L_9 - .L_8)
	.align		4
.L_8:
        /*0028*/ 	.word	index@(triton_poi_fused__native_batch_norm_legit_no_training_relu_44)
        /*002c*/ 	.word	0x00000000
.L_9:


//--------------------- .nv.info.triton_poi_fused__native_batch_norm_legit_no_training_relu_44 --------------------------
	.section	.nv.info.triton_poi_fused__native_batch_norm_legit_no_training_relu_44,"",@"SHT_CUDA_INFO"
	.sectionflags	@""
	.align	4


	//----- nvinfo : EIATTR_CUDA_API_VERSION
	.align		4
        /*0000*/ 	.byte	0x04, 0x37
        /*0002*/ 	.short	(.L_11 - .L_10)
.L_10:
        /*0004*/ 	.word	0x0000007c


	//----- nvinfo : EIATTR_KPARAM_INFO
	.align		4
.L_11:
        /*0008*/ 	.byte	0x04, 0x17
        /*000a*/ 	.short	(.L_13 - .L_12)
.L_12:
        /*000c*/ 	.word	0x00000000
        /*0010*/ 	.short	0x0007
        /*0012*/ 	.short	0x0034
        /*0014*/ 	.byte	0x00, 0xf0, 0x11, 0x00


	//----- nvinfo : EIATTR_KPARAM_INFO
	.align		4
.L_13:
        /*0018*/ 	.byte	0x04, 0x17
        /*001a*/ 	.short	(.L_15 - .L_14)
.L_14:
        /*001c*/ 	.word	0x00000000
        /*0020*/ 	.short	0x0006
        /*0022*/ 	.short	0x0030
        /*0024*/ 	.byte	0x00, 0xf0, 0x11, 0x00


	//----- nvinfo : EIATTR_KPARAM_INFO
	.align		4
.L_15:
        /*0028*/ 	.byte	0x04, 0x17
        /*002a*/ 	.short	(.L_17 - .L_16)
.L_16:
        /*002c*/ 	.word	0x00000000
        /*0030*/ 	.short	0x0005
        /*0032*/ 	.short	0x0028
        /*0034*/ 	.byte	0x00, 0xf4, 0x21, 0x00


	//----- nvinfo : EIATTR_KPARAM_INFO
	.align		4
.L_17:
        /*0038*/ 	.byte	0x04, 0x17
        /*003a*/ 	.short	(.L_19 - .L_18)
.L_18:
        /*003c*/ 	.word	0x00000000
        /*0040*/ 	.short	0x0004
        /*0042*/ 	.short	0x0020
        /*0044*/ 	.byte	0x00, 0xf4, 0x21, 0x00


	//----- nvinfo : EIATTR_KPARAM_INFO
	.align		4
.L_19:
        /*0048*/ 	.byte	0x04, 0x17
        /*004a*/ 	.short	(.L_21 - .L_20)
.L_20:
        /*004c*/ 	.word	0x00000000
        /*0050*/ 	.short	0x0003
        /*0052*/ 	.short	0x0018
        /*0054*/ 	.byte	0x00, 0xf4, 0x21, 0x00


	//----- nvinfo : EIATTR_KPARAM_INFO
	.align		4
.L_21:
        /*0058*/ 	.byte	0x04, 0x17
        /*005a*/ 	.short	(.L_23 - .L_22)
.L_22:
        /*005c*/ 	.word	0x00000000
        /*0060*/ 	.short	0x0002
        /*0062*/ 	.short	0x0010
        /*0064*/ 	.byte	0x00, 0xf4, 0x21, 0x00


	//----- nvinfo : EIATTR_KPARAM_INFO
	.align		4
.L_23:
        /*0068*/ 	.byte	0x04, 0x17
        /*006a*/ 	.short	(.L_25 - .L_24)
.L_24:
        /*006c*/ 	.word	0x00000000
        /*0070*/ 	.short	0x0001
        /*0072*/ 	.short	0x0008
        /*0074*/ 	.byte	0x00, 0xf4, 0x21, 0x00


	//----- nvinfo : EIATTR_KPARAM_INFO
	.align		4
.L_25:
        /*0078*/ 	.byte	0x04, 0x17
        /*007a*/ 	.short	(.L_27 - .L_26)
.L_26:
        /*007c*/ 	.word	0x00000000
        /*0080*/ 	.short	0x0000
        /*0082*/ 	.short	0x0000
        /*0084*/ 	.byte	0x00, 0xf4, 0x21, 0x00


	//----- nvinfo : EIATTR_SPARSE_MMA_MASK
	.align		4
.L_27:
        /*0088*/ 	.byte	0x03, 0x50
        /*008a*/ 	.short	0x0000


	//----- nvinfo : EIATTR_MAXREG_COUNT
	.align		4
        /*008c*/ 	.byte	0x03, 0x1b
        /*008e*/ 	.short	0x00ff


	//----- nvinfo : EIATTR_EXIT_INSTR_OFFSETS
	.align		4
        /*0090*/ 	.byte	0x04, 0x1c
        /*0092*/ 	.short	(.L_29 - .L_28)


	//   ....[0]....
.L_28:
        /*0094*/ 	.word	0x00000bd0


	//   ....[1]....
        /*0098*/ 	.word	0x00000ca0


	//----- nvinfo : EIATTR_REQNTID
	.align		4
.L_29:
        /*009c*/ 	.byte	0x04, 0x10
        /*009e*/ 	.short	(.L_31 - .L_30)
.L_30:
        /*00a0*/ 	.word	0x00000080
        /*00a4*/ 	.word	0x00000001
        /*00a8*/ 	.word	0x00000001


	//----- nvinfo : EIATTR_CBANK_PARAM_SIZE
	.align		4
.L_31:
        /*00ac*/ 	.byte	0x03, 0x19
        /*00ae*/ 	.short	0x0038


	//----- nvinfo : EIATTR_PARAM_CBANK
	.align		4
        /*00b0*/ 	.byte	0x04, 0x0a
        /*00b2*/ 	.short	(.L_33 - .L_32)
	.align		4
.L_32:
        /*00b4*/ 	.word	index@(.nv.constant0.triton_poi_fused__native_batch_norm_legit_no_training_relu_44)
        /*00b8*/ 	.short	0x0210
        /*00ba*/ 	.short	0x0038


	//----- nvinfo : EIATTR_SW_WAR
	.align		4
.L_33:
        /*00bc*/ 	.byte	0x04, 0x36
        /*00be*/ 	.short	(.L_35 - .L_34)
.L_34:
        /*00c0*/ 	.word	0x00000008
.L_35:


//--------------------- .nv.callgraph             --------------------------
	.section	.nv.callgraph,"",@"SHT_CUDA_CALLGRAPH"
	.align	4
	.sectionentsize	8
	.align		4
        /*0000*/ 	.word	0x00000000
	.align		4
        /*0004*/ 	.word	0xffffffff
	.align		4
        /*0008*/ 	.word	0x00000000
	.align		4
        /*000c*/ 	.word	0xfffffffe
	.align		4
        /*0010*/ 	.word	0x00000000
	.align		4
        /*0014*/ 	.word	0xfffffffd
	.align		4
        /*0018*/ 	.word	0x00000000
	.align		4
        /*001c*/ 	.word	0xfffffffc


//--------------------- .nv.constant4             --------------------------
	.section	.nv.constant4,"a",@progbits
	.align	8
	.align		8
.nv.constant4:
        /*0000*/ 	.dword	_$_str
	.align		8
        /*0008*/ 	.dword	_$_str_$_2


//--------------------- .text.triton_poi_fused__native_batch_norm_legit_no_training_relu_44 --------------------------
	.section	.text.triton_poi_fused__native_batch_norm_legit_no_training_relu_44,"ax",@progbits
	.sectionflags	@"SHF_BARRIERS=1"
	.align	128
        .global         triton_poi_fused__native_batch_norm_legit_no_training_relu_44
        .type           triton_poi_fused__native_batch_norm_legit_no_training_relu_44,@function
        .size           triton_poi_fused__native_batch_norm_legit_no_training_relu_44,(.L_x_1 - triton_poi_fused__native_batch_norm_legit_no_training_relu_44)
        .other          triton_poi_fused__native_batch_norm_legit_no_training_relu_44,@"STO_CUDA_ENTRY STV_DEFAULT"
triton_poi_fused__native_batch_norm_legit_no_training_relu_44:
.text.triton_poi_fused__native_batch_norm_legit_no_training_relu_44:
[----:B------:R-:W0:Y:S01]  /*0000*/  LDC R1, c[0x0][0x28] ;  /* 0x00000a00ff017b82 */ /* 0x000e220000000800 */
[----:B------:R-:W1:Y:S07]  /*0010*/  S2R R2, SR_CTAID.Y ;  /* 0x0000000000027919 */ /* 0x000e6e0000002600 */
[----:B------:R-:W2:Y:S01]  /*0020*/  LDC.64 R8, c[0x0][0x220] ;  /* 0x00008800ff087b82 */ /* 0x000ea20000000a00 */
[----:B------:R-:W-:Y:S02]  /*0030*/  CS2R R4, SRZ ;  /* 0x0000000000047805 */ /* 0x000fe4000001ff00 */
[----:B------:R-:W-:Y:S01]  /*0040*/  CS2R R6, SRZ ;  /* 0x0000000000067805 */ /* 0x000fe2000001ff00 */
[----:B------:R-:W3:Y:S01]  /*0050*/  S2R R10, SR_TID.X ;  /* 0x00000000000a7919 */ /* 0x000ee20000002100 */
[----:B------:R-:W-:Y:S01]  /*0060*/  ULDC.64 UR6, c[0x0][0x208] ;  /* 0x0000820000067ab9 */ /* 0x000fe20000000a00 */
[----:B------:R-:W4:Y:S02]  /*0070*/  S2R R11, SR_CTAID.X ;  /* 0x00000000000b7919 */ /* 0x000f240000002500 */
[----:B------:R-:W5:Y:S08]  /*0080*/  LDC.64 R24, c[0x0][0x210] ;  /* 0x00008400ff187b82 */ /* 0x000f700000000a00 */
[----:B------:R-:W2:Y:S01]  /*0090*/  LDC.64 R26, c[0x0][0x218] ;  /* 0x00008600ff1a7b82 */ /* 0x000ea20000000a00 */
[----:B-1----:R-:W-:-:S02]  /*00a0*/  IMAD.SHL.U32 R2, R2, 0x20, RZ ;  /* 0x0000002002027824 */ /* 0x002fc400078e00ff */
[----:B---3--:R-:W-:-:S05]  /*00b0*/  IMAD.SHL.U32 R21, R10, 0x4, RZ ;  /* 0x000000040a157824 */ /* 0x008fca00078e00ff */
[----:B------:R-:W-:-:S04]  /*00c0*/  LOP3.LUT R20, R2, 0x1c, R21, 0xf8, !PT ;  /* 0x0000001c02147812 */ /* 0x000fc800078ef815 */
[C---:B------:R-:W-:Y:S01]  /*00d0*/  ISETP.GE.AND P0, PT, R20.reuse, 0x300, PT ;  /* 0x000003001400780c */ /* 0x040fe20003f06270 */
[----:B------:R-:W-:-:S05]  /*00e0*/  IMAD.HI R0, R20, 0x2aaaaaab, RZ ;  /* 0x2aaaaaab14007827 */ /* 0x000fca00078e02ff */
[----:B------:R-:W-:-:S04]  /*00f0*/  SHF.R.U32.HI R3, RZ, 0x1f, R0 ;  /* 0x0000001fff037819 */ /* 0x000fc80000011600 */
[----:B------:R-:W-:-:S05]  /*0100*/  LEA.HI.SX32 R13, R0, R3, 0x1b ;  /* 0x00000003000d7211 */ /* 0x000fca00078fdaff */
[----:B------:R-:W-:-:S04]  /*0110*/  IMAD R20, R13, -0xc0, R20 ;  /* 0xffffff400d147824 */ /* 0x000fc800078e0214 */
[----:B--2---:R-:W-:-:S05]  /*0120*/  IMAD.WIDE R8, R20, 0x4, R8 ;  /* 0x0000000414087825 */ /* 0x004fca00078e0208 */
[----:B------:R1:W2:Y:S01]  /*0130*/  @!P0 LDG.E.EL.128 R4, desc[UR6][R8.64] ;  /* 0x0000000608048981 */ /* 0x0002a2000c2e1d00 */
[----:B------:R-:W-:Y:S01]  /*0140*/  SHF.R.U32.HI R3, RZ, 0x3, R10 ;  /* 0x00000003ff037819 */ /* 0x000fe2000001160a */
[----:B----4-:R-:W-:Y:S01]  /*0150*/  IMAD.SHL.U32 R0, R11, 0x20, RZ ;  /* 0x000000200b007824 */ /* 0x010fe200078e00ff */
[----:B------:R-:W-:Y:S01]  /*0160*/  CS2R R14, SRZ ;  /* 0x00000000000e7805 */ /* 0x000fe2000001ff00 */
[----:B------:R-:W-:Y:S01]  /*0170*/  IMAD R13, R13, 0x3000, R20 ;  /* 0x000030000d0d7824 */ /* 0x000fe200078e0214 */
[----:B------:R-:W-:Y:S02]  /*0180*/  SGXT.U32 R3, R3, 0x4 ;  /* 0x000000040303781a */ /* 0x000fe40000000000 */
[----:B------:R-:W-:Y:S01]  /*0190*/  CS2R R18, SRZ ;  /* 0x0000000000127805 */ /* 0x000fe2000001ff00 */
[----:B0-----:R-:W-:Y:S01]  /*01a0*/  IMAD.WIDE R26, R20, 0x4, R26 ;  /* 0x00000004141a7825 */ /* 0x001fe200078e021a */
[----:B------:R-:W-:Y:S02]  /*01b0*/  LOP3.LUT R10, R0, R3, RZ, 0xfc, !PT ;  /* 0x00000003000a7212 */ /* 0x000fe400078efcff */
[----:B-1----:R-:W-:-:S02]  /*01c0*/  CS2R R8, SRZ ;  /* 0x0000000000087805 */ /* 0x002fc4000001ff00 */
[----:B------:R-:W-:Y:S02]  /*01d0*/  LOP3.LUT R11, R0, 0x10, R3, 0xfe, !PT ;  /* 0x00000010000b7812 */ /* 0x000fe400078efe03 */
[C---:B------:R-:W-:Y:S01]  /*01e0*/  ISETP.LT.AND P1, PT, R10.reuse, 0x40, !P0 ;  /* 0x000000400a00780c */ /* 0x040fe20004721270 */
[--C-:B------:R-:W-:Y:S01]  /*01f0*/  IMAD R23, R10, 0xc0, R13.reuse ;  /* 0x000000c00a177824 */ /* 0x100fe200078e020d */
[C---:B------:R-:W-:Y:S01]  /*0200*/  ISETP.LT.AND P2, PT, R11.reuse, 0x40, !P0 ;  /* 0x000000400b00780c */ /* 0x040fe20004741270 */
[----:B------:R-:W-:Y:S01]  /*0210*/  IMAD R17, R11, 0xc0, R13 ;  /* 0x000000c00b117824 */ /* 0x000fe200078e020d */
[----:B------:R-:W-:Y:S01]  /*0220*/  CS2R R10, SRZ ;  /* 0x00000000000a7805 */ /* 0x000fe2000001ff00 */
[----:B-----5:R-:W-:Y:S01]  /*0230*/  IMAD.WIDE R22, R23, 0x4, R24 ;  /* 0x0000000417167825 */ /* 0x020fe200078e0218 */
[----:B------:R-:W-:-:S03]  /*0240*/  CS2R R12, SRZ ;  /* 0x00000000000c7805 */ /* 0x000fc6000001ff00 */
[----:B------:R-:W-:Y:S01]  /*0250*/  IMAD.WIDE R24, R17, 0x4, R24 ;  /* 0x0000000411187825 */ /* 0x000fe200078e0218 */
[----:B------:R-:W-:Y:S02]  /*0260*/  CS2R R16, SRZ ;  /* 0x0000000000107805 */ /* 0x000fe4000001ff00 */
[----:B------:R0:W3:Y:S04]  /*0270*/  @!P0 LDG.E.EL.128 R12, desc[UR6][R26.64] ;  /* 0x000000061a0c8981 */ /* 0x0000e8000c2e1d00 */
[----:B------:R1:W3:Y:S04]  /*0280*/  @P1 LDG.E.EL.128 R8, desc[UR6][R22.64] ;  /* 0x0000000616081981 */ /* 0x0002e8000c2e1d00 */
[----:B------:R4:W5:Y:S01]  /*0290*/  @P2 LDG.E.EL.128 R16, desc[UR6][R24.64] ;  /* 0x0000000618102981 */ /* 0x000962000c2e1d00 */
[----:B0-----:R-:W0:Y:S01]  /*02a0*/  LDC.64 R26, c[0x0][0x228] ;  /* 0x00008a00ff1a7b82 */ /* 0x001e220000000a00 */
[----:B--2---:R-:W-:-:S04]  /*02b0*/  FADD R4, R4, 0.0010000000474974513054 ;  /* 0x3a83126f04047421 */ /* 0x004fc80000000000 */
[----:B------:R-:W2:Y:S01]  /*02c0*/  MUFU.SQRT R28, R4 ;  /* 0x00000004001c7308 */ /* 0x000ea20000002000 */
[----:B-1----:R-:W-:Y:S01]  /*02d0*/  FADD R23, R7, 0.0010000000474974513054 ;  /* 0x3a83126f07177421 */ /* 0x002fe20000000000 */
[----:B------:R-:W-:Y:S01]  /*02e0*/  FADD R6, R6, 0.0010000000474974513054 ;  /* 0x3a83126f06067421 */ /* 0x000fe20000000000 */
[----:B------:R-:W-:-:S05]  /*02f0*/  FADD R5, R5, 0.0010000000474974513054 ;  /* 0x3a83126f05057421 */ /* 0x000fca0000000000 */
[----:B----4-:R-:W1:Y:S01]  /*0300*/  MUFU.SQRT R24, R6 ;  /* 0x0000000600187308 */ /* 0x010e620000002000 */
[----:B--2---:R-:W-:-:S07]  /*0310*/  FSETP.GT.AND P6, PT, R28, 8.50705917302346158658e+37, PT ;  /* 0x7e8000001c00780b */ /* 0x004fce0003fc4000 */
[----:B------:R-:W2:Y:S01]  /*0320*/  MUFU.SQRT R23, R23 ;  /* 0x0000001700177308 */ /* 0x000ea20000002000 */
[----:B------:R-:W-:Y:S01]  /*0330*/  FSETP.GEU.AND P1, PT, R28, 1.175494350822287508e-38, PT ;  /* 0x008000001c00780b */ /* 0x000fe20003f2e000 */
[----:B------:R-:W-:-:S06]  /*0340*/  IMAD.MOV.U32 R7, RZ, RZ, 0x3e800000 ;  /* 0x3e800000ff077424 */ /* 0x000fcc00078e00ff */
[----:B------:R4:W0:Y:S01]  /*0350*/  MUFU.SQRT R29, R5 ;  /* 0x00000005001d7308 */ /* 0x0008220000002000 */
[----:B-1----:R-:W-:Y:S01]  /*0360*/  FSETP.GT.AND P4, PT, R24, 8.50705917302346158658e+37, PT ;  /* 0x7e8000001800780b */ /* 0x002fe20003f84000 */
[----:B------:R-:W-:Y:S01]  /*0370*/  @P6 FMUL R28, R28, 0.25 ;  /* 0x3e8000001c1c6820 */ /* 0x000fe20000400000 */
[----:B----4-:R-:W-:Y:S02]  /*0380*/  FSEL R5, R7, 1, P6 ;  /* 0x3f80000007057808 */ /* 0x010fe40003000000 */
[----:B--2---:R-:W-:Y:S01]  /*0390*/  FSETP.GT.AND P6, PT, R23, 8.50705917302346158658e+37, PT ;  /* 0x7e8000001700780b */ /* 0x004fe20003fc4000 */
[----:B------:R-:W-:Y:S01]  /*03a0*/  @!P1 FMUL R28, R28, 16777216 ;  /* 0x4b8000001c1c9820 */ /* 0x000fe20000400000 */
[----:B------:R-:W-:Y:S01]  /*03b0*/  FSETP.GEU.AND P5, PT, R24, 1.175494350822287508e-38, PT ;  /* 0x008000001800780b */ /* 0x000fe20003fae000 */
[----:B------:R-:W-:Y:S01]  /*03c0*/  @!P1 FMUL R5, R5, 16777216 ;  /* 0x4b80000005059820 */ /* 0x000fe20000400000 */
[----:B0-----:R-:W-:Y:S02]  /*03d0*/  FSETP.GT.AND P2, PT, R29, 8.50705917302346158658e+37, PT ;  /* 0x7e8000001d00780b */ /* 0x001fe40003f44000 */
[----:B------:R-:W-:-:S02]  /*03e0*/  FSETP.GEU.AND P1, PT, R23, 1.175494350822287508e-38, PT ;  /* 0x008000001700780b */ /* 0x000fc40003f2e000 */
[----:B------:R-:W-:Y:S01]  /*03f0*/  FSETP.GEU.AND P3, PT, R29, 1.175494350822287508e-38, PT ;  /* 0x008000001d00780b */ /* 0x000fe20003f6e000 */
[C---:B---3--:R-:W-:Y:S01]  /*0400*/  FADD R22, -R12.reuse, R8 ;  /* 0x000000080c167221 */ /* 0x048fe20000000100 */
[----:B-----5:R-:W-:Y:S01]  /*0410*/  FADD R16, -R12, R16 ;  /* 0x000000100c107221 */ /* 0x020fe20000000100 */
[----:B------:R-:W-:Y:S01]  /*0420*/  @P4 FMUL R24, R24, 0.25 ;  /* 0x3e80000018184820 */ /* 0x000fe20000400000 */
[----:B------:R-:W-:Y:S01]  /*0430*/  FADD R12, -R13, R9 ;  /* 0x000000090d0c7221 */ /* 0x000fe20000000100 */
[----:B------:R-:W-:Y:S01]  /*0440*/  @P6 FMUL R23, R23, 0.25 ;  /* 0x3e80000017176820 */ /* 0x000fe20000400000 */
[----:B------:R-:W0:Y:S01]  /*0450*/  LDC.64 R8, c[0x0][0x230] ;  /* 0x00008c00ff087b82 */ /* 0x000e220000000a00 */
[----:B------:R-:W-:Y:S02]  /*0460*/  @!P5 FMUL R24, R24, 16777216 ;  /* 0x4b8000001818d820 */ /* 0x000fe40000400000 */
[----:B------:R-:W-:Y:S02]  /*0470*/  @P2 FMUL R29, R29, 0.25 ;  /* 0x3e8000001d1d2820 */ /* 0x000fe40000400000 */
[----:B------:R-:W-:-:S02]  /*0480*/  @!P1 FMUL R23, R23, 16777216 ;  /* 0x4b80000017179820 */ /* 0x000fc40000400000 */
[----:B------:R-:W-:Y:S01]  /*0490*/  @!P3 FMUL R29, R29, 16777216 ;  /* 0x4b8000001d1db820 */ /* 0x000fe20000400000 */
[----:B------:R-:W1:Y:S01]  /*04a0*/  MUFU.RCP R6, R28 ;  /* 0x0000001c00067308 */ /* 0x000e620000001000 */
[----:B------:R-:W-:Y:S01]  /*04b0*/  FADD R17, -R13, R17 ;  /* 0x000000110d117221 */ /* 0x000fe20000000100 */
[C---:B------:R-:W-:Y:S01]  /*04c0*/  FADD R13, -R14.reuse, R10 ;  /* 0x0000000a0e0d7221 */ /* 0x040fe20000000100 */
[----:B------:R-:W-:-:S05]  /*04d0*/  FADD R18, -R14, R18 ;  /* 0x000000120e127221 */ /* 0x000fca0000000100 */
[----:B------:R2:W3:Y:S01]  /*04e0*/  MUFU.RCP R4, R29 ;  /* 0x0000001d00047308 */ /* 0x0004e20000001000 */
[----:B------:R-:W-:Y:S01]  /*04f0*/  FADD R14, -R15, R11 ;  /* 0x0000000b0f0e7221 */ /* 0x000fe20000000100 */
[----:B------:R-:W-:-:S06]  /*0500*/  FSEL R25, R7, 1, P2 ;  /* 0x3f80000007197808 */ /* 0x000fcc0001000000 */
[----:B------:R-:W4:Y:S01]  /*0510*/  MUFU.RCP R24, R24 ;  /* 0x0000001800187308 */ /* 0x000f220000001000 */
[----:B------:R-:W-:-:S07]  /*0520*/  FSEL R11, R7, 1, P4 ;  /* 0x3f800000070b7808 */ /* 0x000fce0002000000 */
[----:B------:R-:W5:Y:S01]  /*0530*/  MUFU.RCP R23, R23 ;  /* 0x0000001700177308 */ /* 0x000f620000001000 */
[----:B------:R-:W-:Y:S01]  /*0540*/  FSEL R10, R7, 1, P6 ;  /* 0x3f800000070a7808 */ /* 0x000fe20003000000 */
[----:B------:R-:W-:Y:S01]  /*0550*/  @!P3 FMUL R25, R25, 16777216 ;  /* 0x4b8000001919b820 */ /* 0x000fe20000400000 */
[----:B------:R-:W-:-:S03]  /*0560*/  @!P5 FMUL R11, R11, 16777216 ;  /* 0x4b8000000b0bd820 */ /* 0x000fc60000400000 */
[----:B------:R-:W-:Y:S01]  /*0570*/  @!P1 FMUL R10, R10, 16777216 ;  /* 0x4b8000000a0a9820 */ /* 0x000fe20000400000 */
[----:B------:R-:W-:Y:S01]  /*0580*/  FADD R19, -R15, R19 ;  /* 0x000000130f137221 */ /* 0x000fe20000000100 */
[----:B--2---:R-:W-:-:S04]  /*0590*/  IMAD.WIDE R28, R20, 0x4, R26 ;  /* 0x00000004141c7825 */ /* 0x004fc800078e021a */
[----:B-1----:R-:W-:Y:S01]  /*05a0*/  FMUL R15, R6, R5 ;  /* 0x00000005060f7220 */ /* 0x002fe20000400000 */
[----:B---3--:R-:W-:Y:S01]  /*05b0*/  FMUL R25, R4, R25 ;  /* 0x0000001904197220 */ /* 0x008fe20000400000 */
[----:B----4-:R-:W-:Y:S01]  /*05c0*/  FMUL R24, R24, R11 ;  /* 0x0000000b18187220 */ /* 0x010fe20000400000 */
[----:B0-----:R-:W-:Y:S01]  /*05d0*/  IMAD.WIDE R26, R20, 0x4, R8 ;  /* 0x00000004141a7825 */ /* 0x001fe200078e0208 */
[----:B------:R-:W-:Y:S02]  /*05e0*/  CS2R R4, SRZ ;  /* 0x0000000000047805 */ /* 0x000fe4000001ff00 */
[----:B------:R-:W-:Y:S01]  /*05f0*/  CS2R R6, SRZ ;  /* 0x0000000000067805 */ /* 0x000fe2000001ff00 */
[----:B-----5:R-:W-:Y:S01]  /*0600*/  FMUL R23, R23, R10 ;  /* 0x0000000a17177220 */ /* 0x020fe20000400000 */
[----:B------:R-:W-:Y:S02]  /*0610*/  CS2R R8, SRZ ;  /* 0x0000000000087805 */ /* 0x000fe4000001ff00 */
[----:B------:R-:W-:-:S02]  /*0620*/  CS2R R10, SRZ ;  /* 0x00000000000a7805 */ /* 0x000fc4000001ff00 */
[----:B------:R-:W2:Y:S04]  /*0630*/  @!P0 LDG.E.EL.128 R4, desc[UR6][R28.64] ;  /* 0x000000061c048981 */ /* 0x000ea8000c2e1d00 */
[----:B------:R0:W2:Y:S01]  /*0640*/  @!P0 LDG.E.EL.128 R8, desc[UR6][R26.64] ;  /* 0x000000061a088981 */ /* 0x0000a2000c2e1d00 */
[----:B------:R-:W0:Y:S01]  /*0650*/  S2R R20, SR_TID.X ;  /* 0x0000000000147919 */ /* 0x000e220000002100 */
[----:B------:R-:W1:Y:S01]  /*0660*/  S2UR UR5, SR_CgaCtaId ;  /* 0x00000000000579c3 */ /* 0x000e620000008800 */
[C---:B------:R-:W-:Y:S01]  /*0670*/  FMUL R17, R25.reuse, R17 ;  /* 0x0000001119117220 */ /* 0x040fe20000400000 */
[----:B------:R-:W-:Y:S01]  /*0680*/  FMUL R12, R25, R12 ;  /* 0x0000000c190c7220 */ /* 0x000fe20000400000 */
[C---:B------:R-:W-:Y:S01]  /*0690*/  FMUL R25, R15.reuse, R16 ;  /* 0x000000100f197220 */ /* 0x040fe20000400000 */
[----:B------:R-:W-:Y:S01]  /*06a0*/  UMOV UR4, 0x400 ;  /* 0x0000040000047882 */ /* 0x000fe20000000000 */
[----:B------:R-:W-:Y:S01]  /*06b0*/  FMUL R15, R15, R22 ;  /* 0x000000160f0f7220 */ /* 0x000fe20000400000 */
[----:B------:R-:W-:Y:S01]  /*06c0*/  FMUL R13, R24, R13 ;  /* 0x0000000d180d7220 */ /* 0x000fe20000400000 */
[----:B------:R-:W-:Y:S01]  /*06d0*/  FMUL R14, R23, R14 ;  /* 0x0000000e170e7220 */ /* 0x000fe20000400000 */
[----:B-1----:R-:W-:Y:S01]  /*06e0*/  UPRMT UR4, UR5, 0x654, UR4 ;  /* 0x0000065405047896 */ /* 0x002fe20008000004 */
[----:B0-----:R-:W-:-:S05]  /*06f0*/  IMAD.SHL.U32 R26, R20, 0x80, RZ ;  /* 0x00000080141a7824 */ /* 0x001fca00078e00ff */
[----:B------:R-:W-:-:S04]  /*0700*/  LOP3.LUT R16, R26, 0x380, RZ, 0xc0, !PT ;  /* 0x000003801a107812 */ /* 0x000fc800078ec0ff */
[C---:B------:R-:W-:Y:S02]  /*0710*/  LOP3.LUT R22, R16.reuse, 0x20, RZ, 0xfc, !PT ;  /* 0x0000002010167812 */ /* 0x040fe400078efcff */
[C---:B------:R-:W-:Y:S02]  /*0720*/  LOP3.LUT R26, R16.reuse, 0x40, RZ, 0xfc, !PT ;  /* 0x00000040101a7812 */ /* 0x040fe400078efcff */
[----:B------:R-:W-:Y:S02]  /*0730*/  LOP3.LUT R27, R16, 0x60, RZ, 0xfc, !PT ;  /* 0x00000060101b7812 */ /* 0x000fe400078efcff */
[----:B------:R-:W-:-:S04]  /*0740*/  SHF.R.U32.HI R20, RZ, 0x1, R20 ;  /* 0x00000001ff147819 */ /* 0x000fc80000011614 */
[----:B------:R-:W-:Y:S02]  /*0750*/  LOP3.LUT R20, R20, 0x3c, RZ, 0xc0, !PT ;  /* 0x0000003c14147812 */ /* 0x000fe400078ec0ff */
[----:B------:R-:W-:Y:S01]  /*0760*/  LOP3.LUT R0, R0, 0x1c, R21, 0xf8, !PT ;  /* 0x0000001c00007812 */ /* 0x000fe200078ef815 */
[-CC-:B--2---:R-:W-:Y:S01]  /*0770*/  FFMA R15, R15, R4.reuse, R8.reuse ;  /* 0x000000040f0f7223 */ /* 0x184fe20000000008 */
[----:B------:R-:W-:Y:S01]  /*0780*/  FFMA R4, R25, R4, R8 ;  /* 0x0000000419047223 */ /* 0x000fe20000000008 */
[C---:B------:R-:W-:Y:S02]  /*0790*/  LOP3.LUT R25, R16.reuse, R3, RZ, 0xfc, !PT ;  /* 0x0000000310197212 */ /* 0x040fe400078efcff */
[----:B------:R-:W-:Y:S01]  /*07a0*/  LEA.HI R8, R16, UR4, RZ, 0x1d ;  /* 0x0000000410087c11 */ /* 0x000fe2000f8fe8ff */
[----:B------:R-:W-:Y:S01]  /*07b0*/  FFMA R12, R12, R5, R9 ;  /* 0x000000050c0c7223 */ /* 0x000fe20000000009 */
[----:B------:R-:W-:Y:S01]  /*07c0*/  LEA.HI R16, R22, UR4, RZ, 0x1d ;  /* 0x0000000416107c11 */ /* 0x000fe2000f8fe8ff */
[--C-:B------:R-:W-:Y:S01]  /*07d0*/  FFMA R13, R13, R6, R10.reuse ;  /* 0x000000060d0d7223 */ /* 0x100fe2000000000a */
[----:B------:R-:W-:Y:S01]  /*07e0*/  LEA.HI R22, R26, UR4, RZ, 0x1d ;  /* 0x000000041a167c11 */ /* 0x000fe2000f8fe8ff */
[----:B------:R-:W-:Y:S01]  /*07f0*/  FFMA R14, R14, R7, R11 ;  /* 0x000000070e0e7223 */ /* 0x000fe2000000000b */
[----:B------:R-:W-:Y:S01]  /*0800*/  LEA.HI R26, R27, UR4, RZ, 0x1d ;  /* 0x000000041b1a7c11 */ /* 0x000fe2000f8fe8ff */
[----:B------:R-:W-:Y:S01]  /*0810*/  FMUL R27, R24, R18 ;  /* 0x00000012181b7220 */ /* 0x000fe20000400000 */
[----:B------:R-:W-:Y:S01]  /*0820*/  FMUL R18, R23, R19 ;  /* 0x0000001317127220 */ /* 0x000fe20000400000 */
[----:B------:R-:W-:Y:S01]  /*0830*/  FSETP.GEU.AND P3, PT, R15, RZ, PT ;  /* 0x000000ff0f00720b */ /* 0x000fe20003f6e000 */
[----:B------:R-:W-:Y:S01]  /*0840*/  FFMA R17, R17, R5, R9 ;  /* 0x0000000511117223 */ /* 0x000fe20000000009 */
[----:B------:R-:W-:Y:S01]  /*0850*/  FSETP.GEU.AND P2, PT, R12, RZ, PT ;  /* 0x000000ff0c00720b */ /* 0x000fe20003f4e000 */
[----:B------:R-:W-:Y:S01]  /*0860*/  FFMA R27, R27, R6, R10 ;  /* 0x000000061b1b7223 */ /* 0x000fe2000000000a */
[----:B------:R-:W-:Y:S01]  /*0870*/  FSETP.GEU.AND P1, PT, R13, RZ, PT ;  /* 0x000000ff0d00720b */ /* 0x000fe20003f2e000 */
[----:B------:R-:W-:Y:S01]  /*0880*/  FFMA R18, R18, R7, R11 ;  /* 0x0000000712127223 */ /* 0x000fe2000000000b */
[----:B------:R-:W-:-:S02]  /*0890*/  FSETP.GEU.AND P0, PT, R14, RZ, PT ;  /* 0x000000ff0e00720b */ /* 0x000fc40003f0e000 */
[----:B------:R-:W-:Y:S01]  /*08a0*/  FSEL R15, R15, RZ, P3 ;  /* 0x000000ff0f0f7208 */ /* 0x000fe20001800000 */
[C---:B------:R-:W-:Y:S01]  /*08b0*/  IMAD R16, R25.reuse, 0x4, R16 ;  /* 0x0000000419107824 */ /* 0x040fe200078e0210 */
[C---:B------:R-:W-:Y:S02]  /*08c0*/  LEA R8, R25.reuse, R8, 0x2 ;  /* 0x0000000819087211 */ /* 0x040fe400078e10ff */
[----:B------:R-:W-:Y:S02]  /*08d0*/  FSEL R5, R12, RZ, P2 ;  /* 0x000000ff0c057208 */ /* 0x000fe40001000000 */
[----:B------:R-:W-:Y:S01]  /*08e0*/  FSETP.GEU.AND P3, PT, R4, RZ, PT ;  /* 0x000000ff0400720b */ /* 0x000fe20003f6e000 */
[----:B------:R-:W-:Y:S01]  /*08f0*/  IMAD R22, R25, 0x4, R22 ;  /* 0x0000000419167824 */ /* 0x000fe200078e0216 */
[----:B------:R-:W-:Y:S02]  /*0900*/  FSEL R13, R13, RZ, P1 ;  /* 0x000000ff0d0d7208 */ /* 0x000fe40000800000 */
[----:B------:R-:W-:Y:S01]  /*0910*/  FSETP.GEU.AND P2, PT, R17, RZ, PT ;  /* 0x000000ff1100720b */ /* 0x000fe20003f4e000 */
[----:B------:R-:W-:Y:S01]  /*0920*/  IMAD R25, R25, 0x4, R26 ;  /* 0x0000000419197824 */ /* 0x000fe200078e021a */
[----:B------:R-:W-:-:S02]  /*0930*/  FSEL R14, R14, RZ, P0 ;  /* 0x000000ff0e0e7208 */ /* 0x000fc40000000000 */
[----:B------:R-:W-:Y:S02]  /*0940*/  FSETP.GEU.AND P1, PT, R27, RZ, PT ;  /* 0x000000ff1b00720b */ /* 0x000fe40003f2e000 */
[----:B------:R-:W-:Y:S01]  /*0950*/  FSETP.GEU.AND P0, PT, R18, RZ, PT ;  /* 0x000000ff1200720b */ /* 0x000fe20003f0e000 */
[----:B------:R-:W-:Y:S01]  /*0960*/  STS [R8], R15 ;  /* 0x0000000f08007388 */ /* 0x000fe20000000800 */
[----:B------:R-:W-:Y:S02]  /*0970*/  FSEL R9, R4, RZ, P3 ;  /* 0x000000ff04097208 */ /* 0x000fe40001800000 */
[----:B------:R-:W-:Y:S01]  /*0980*/  FSEL R17, R17, RZ, P2 ;  /* 0x000000ff11117208 */ /* 0x000fe20001000000 */
[----:B------:R-:W-:Y:S01]  /*0990*/  STS [R16+0x80], R5 ;  /* 0x0000800510007388 */ /* 0x000fe20000000800 */
[----:B------:R-:W-:Y:S02]  /*09a0*/  FSEL R27, R27, RZ, P1 ;  /* 0x000000ff1b1b7208 */ /* 0x000fe40000800000 */
[----:B------:R-:W-:Y:S01]  /*09b0*/  FSEL R18, R18, RZ, P0 ;  /* 0x000000ff12127208 */ /* 0x000fe20000000000 */
[----:B------:R-:W-:Y:S04]  /*09c0*/  STS [R22+0x100], R13 ;  /* 0x0001000d16007388 */ /* 0x000fe80000000800 */
[----:B------:R-:W-:Y:S04]  /*09d0*/  STS [R25+0x180], R14 ;  /* 0x0001800e19007388 */ /* 0x000fe80000000800 */
[----:B------:R0:W-:Y:S04]  /*09e0*/  STS [R8+0x40], R9 ;  /* 0x0000400908007388 */ /* 0x0001e80000000800 */
[----:B------:R-:W-:Y:S04]  /*09f0*/  STS [R16+0xc0], R17 ;  /* 0x0000c01110007388 */ /* 0x000fe80000000800 */
[----:B------:R-:W-:Y:S01]  /*0a00*/  STS [R22+0x140], R27 ;  /* 0x0001401b16007388 */ /* 0x000fe20000000800 */
[----:B------:R-:W-:Y:S01]  /*0a10*/  LOP3.LUT R10, R21, 0x1fc, RZ, 0xc0, !PT ;  /* 0x000001fc150a7812 */ /* 0x000fe200078ec0ff */
[----:B0-----:R-:W0:Y:S02]  /*0a20*/  LDC.64 R8, c[0x0][0x238] ;  /* 0x00008e00ff087b82 */ /* 0x001e240000000a00 */
[----:B------:R-:W-:Y:S01]  /*0a30*/  STS [R25+0x1c0], R18 ;  /* 0x0001c01219007388 */ /* 0x000fe20000000800 */
[----:B------:R-:W-:-:S05]  /*0a40*/  IADD3 R7, R20, UR4, RZ ;  /* 0x0000000414077c10 */ /* 0x000fca000fffe0ff */
[----:B------:R-:W-:Y:S01]  /*0a50*/  IMAD R14, R10, 0x4, R7 ;  /* 0x000000040a0e7824 */ /* 0x000fe200078e0207 */
[----:B------:R-:W-:Y:S01]  /*0a60*/  BAR.SYNC.DEFER_BLOCKING 0x0 ;  /* 0x0000000000007b1d */ /* 0x000fe20000010000 */
[----:B------:R-:W-:-:S05]  /*0a70*/  LOP3.LUT R11, R2, R3, RZ, 0xfc, !PT ;  /* 0x00000003020b7212 */ /* 0x000fca00078efcff */
[----:B------:R-:W-:Y:S01]  /*0a80*/  IMAD.HI R12, R11, 0x2aaaaaab, RZ ;  /* 0x2aaaaaab0b0c7827 */ /* 0x000fe200078e02ff */
[----:B------:R-:W-:Y:S04]  /*0a90*/  LDS R4, [R14] ;  /* 0x000000000e047984 */ /* 0x000fe80000000800 */
[----:B------:R-:W-:Y:S04]  /*0aa0*/  LDS R5, [R14+0x4] ;  /* 0x000004000e057984 */ /* 0x000fe80000000800 */
[----:B------:R-:W-:Y:S04]  /*0ab0*/  LDS R6, [R14+0x8] ;  /* 0x000008000e067984 */ /* 0x000fe80000000800 */
[----:B------:R-:W1:Y:S01]  /*0ac0*/  LDS R7, [R14+0xc] ;  /* 0x00000c000e077984 */ /* 0x000e620000000800 */
[----:B------:R-:W-:-:S02]  /*0ad0*/  SHF.R.U32.HI R13, RZ, 0x1f, R12 ;  /* 0x0000001fff0d7819 */ /* 0x000fc4000001160c */
[----:B------:R-:W-:Y:S02]  /*0ae0*/  ISETP.GE.AND P0, PT, R0, 0x40, PT ;  /* 0x000000400000780c */ /* 0x000fe40003f06270 */
[----:B------:R-:W-:Y:S02]  /*0af0*/  LEA.HI.SX32 R12, R12, R13, 0x1b ;  /* 0x0000000d0c0c7211 */ /* 0x000fe400078fdaff */
[----:B------:R-:W-:-:S03]  /*0b00*/  ISETP.LT.AND P1, PT, R11, 0x300, !P0 ;  /* 0x000003000b00780c */ /* 0x000fc60004721270 */
[----:B------:R-:W-:Y:S01]  /*0b10*/  IMAD R13, R12, -0xc0, R11 ;  /* 0xffffff400c0d7824 */ /* 0x000fe200078e020b */
[----:B------:R-:W-:Y:S02]  /*0b20*/  LOP3.LUT R11, R2, 0x10, R3, 0xfe, !PT ;  /* 0x00000010020b7812 */ /* 0x000fe400078efe03 */
[----:B------:R-:W-:Y:S01]  /*0b30*/  LOP3.LUT R15, R10, 0x200, RZ, 0xfc, !PT ;  /* 0x000002000a0f7812 */ /* 0x000fe200078efcff */
[----:B------:R-:W-:Y:S01]  /*0b40*/  IMAD R13, R13, 0x40, R0 ;  /* 0x000000400d0d7824 */ /* 0x000fe200078e0200 */
[----:B------:R-:W-:Y:S02]  /*0b50*/  ISETP.LT.AND P0, PT, R11, 0x300, !P0 ;  /* 0x000003000b00780c */ /* 0x000fe40004701270 */
[----:B------:R-:W-:Y:S01]  /*0b60*/  SHF.R.U32.HI R15, RZ, 0x3, R15 ;  /* 0x00000003ff0f7819 */ /* 0x000fe2000001160f */
[----:B------:R-:W-:-:S03]  /*0b70*/  IMAD R3, R12, 0x14000, R13 ;  /* 0x000140000c037824 */ /* 0x000fc600078e020d */
[----:B------:R-:W-:Y:S01]  /*0b80*/  LOP3.LUT R15, R15, 0x7c, RZ, 0xc0, !PT ;  /* 0x0000007c0f0f7812 */ /* 0x000fe200078ec0ff */
[----:B0-----:R-:W-:-:S04]  /*0b90*/  IMAD.WIDE R2, R3, 0x4, R8 ;  /* 0x0000000403027825 */ /* 0x001fc800078e0208 */
[----:B------:R-:W-:-:S05]  /*0ba0*/  VIADD R15, R15, UR4 ;  /* 0x000000040f0f7c36 */ /* 0x000fca0008000000 */
[----:B------:R-:W-:Y:S01]  /*0bb0*/  LEA R15, R10, R15, 0x2 ;  /* 0x0000000f0a0f7211 */ /* 0x000fe200078e10ff */
[----:B-1----:R0:W-:Y:S02]  /*0bc0*/  @P1 STG.E.128 desc[UR6][R2.64], R4 ;  /* 0x0000000402001986 */ /* 0x0021e4000c101d06 */
[----:B0-----:R-:W-:Y:S05]  /*0bd0*/  @!P0 EXIT ;  /* 0x000000000000894d */ /* 0x001fea0003800000 */
[----:B0-----:R-:W-:Y:S01]  /*0be0*/  LDS R4, [R15+0x800] ;  /* 0x000800000f047984 */ /* 0x001fe20000000800 */
[----:B------:R-:W-:-:S03]  /*0bf0*/  IMAD.HI R2, R11, 0x2aaaaaab, RZ ;  /* 0x2aaaaaab0b027827 */ /* 0x000fc600078e02ff */
[----:B------:R-:W-:Y:S02]  /*0c00*/  LDS R5, [R15+0x804] ;  /* 0x000804000f057984 */ /* 0x000fe40000000800 */
[----:B------:R-:W-:Y:S02]  /*0c10*/  SHF.R.U32.HI R3, RZ, 0x1f, R2 ;  /* 0x0000001fff037819 */ /* 0x000fe40000011602 */
[----:B------:R-:W-:Y:S02]  /*0c20*/  LDS R6, [R15+0x808] ;  /* 0x000808000f067984 */ /* 0x000fe40000000800 */
[----:B------:R-:W-:Y:S02]  /*0c30*/  LEA.HI.SX32 R2, R2, R3, 0x1b ;  /* 0x0000000302027211 */ /* 0x000fe400078fdaff */
[----:B------:R-:W0:Y:S03]  /*0c40*/  LDS R7, [R15+0x80c] ;  /* 0x00080c000f077984 */ /* 0x000e260000000800 */
[----:B------:R-:W-:-:S04]  /*0c50*/  IMAD R11, R2, -0xc0, R11 ;  /* 0xffffff40020b7824 */ /* 0x000fc800078e020b */
[----:B------:R-:W-:-:S04]  /*0c60*/  IMAD R11, R11, 0x40, R0 ;  /* 0x000000400b0b7824 */ /* 0x000fc800078e0200 */
[----:B------:R-:W-:-:S04]  /*0c70*/  IMAD R11, R2, 0x14000, R11 ;  /* 0x00014000020b7824 */ /* 0x000fc800078e020b */
[----:B------:R-:W-:-:S05]  /*0c80*/  IMAD.WIDE R8, R11, 0x4, R8 ;  /* 0x000000040b087825 */ /* 0x000fca00078e0208 */
[----:B0-----:R-:W-:Y:S01]  /*0c90*/  STG.E.128 desc[UR6][R8.64], R4 ;  /* 0x0000000408007986 */ /* 0x001fe2000c101d06 */
[----:B------:R-:W-:Y:S05]  /*0ca0*/  EXIT ;  /* 0x000000000000794d */ /* 0x000fea0003800000 */
.L_x_0:
[----:B------:R-:W-:-:S00]  /*0cb0*/  BRA `(.L_x_0) ;  /* 0xfffffffc00fc7947 */ /* 0x000fc0000383ffff */
[----:B------:R-:W-:-:S00]  /*0cc0*/  NOP ;  /* 0x0000000000007918 */ /* 0x000fc00000000000 */
        /* <DEDUP_REMOVED lines=11> */
.L_x_1:


//--------------------- .nv.global.init           --------------------------
	.section	.nv.global.init,"aw",@progbits
.nv.global.init:
	.type		_$_str,@object
	.size		_$_str,(_$_str_$_2 - _$_str)
_$_str:
        /*0000*/ 	.byte	0x5f, 0x5f, 0x43, 0x55, 0x44, 0x41, 0x5f, 0x46, 0x54, 0x5a, 0x00
	.type		_$_str_$_2,@object
	.size		_$_str_$_2,(.L_1 - _$_str_$_2)
_$_str_$_2:
        /*000b*/ 	.byte	0x5f, 0x5f, 0x43, 0x55, 0x44, 0x41, 0x5f, 0x50, 0x52, 0x45, 0x43, 0x5f, 0x53, 0x51, 0x52, 0x54
        /*001b*/ 	.byte	0x00
.L_1:


//--------------------- .nv.shared.triton_poi_fused__native_batch_norm_legit_no_training_relu_44 --------------------------
	.section	.nv.shared.triton_poi_fused__native_batch_norm_legit_no_training_relu_44,"aw",@nobits
	.sectionflags	@""
	.align	16
	.zero		1024


//--------------------- .nv.constant0.triton_poi_fused__native_batch_norm_legit_no_training_relu_44 --------------------------
	.section	.nv.constant0.triton_poi_fused__native_batch_norm_legit_no_training_relu_44,"a",@progbits
	.sectionflags	@""
	.align	4
.nv.constant0.triton_poi_fused__native_batch_norm_legit_no_training_relu_44:
	.zero		584
